//
// Generated by NVIDIA NVVM Compiler
//
// Compiler Build ID: CL-36424714
// Cuda compilation tools, release 13.0, V13.0.88
// Based on NVVM 20.0.0
//

.version 9.0
.target sm_100
.address_size 64

	// .globl	_Z9vectorAddPfS_S_

.visible .entry _Z9vectorAddPfS_S_(
	.param .u64 .ptr .align 1 _Z9vectorAddPfS_S__param_0,
	.param .u64 .ptr .align 1 _Z9vectorAddPfS_S__param_1,
	.param .u64 .ptr .align 1 _Z9vectorAddPfS_S__param_2
)
{
	.reg .pred 	%p<2>;
	.reg .b32 	%r<5>;
	.reg .b32 	%f<4>;
	.reg .b64 	%rd<11>;

	ld.param.u64 	%rd1, [_Z9vectorAddPfS_S__param_0];
	ld.param.u64 	%rd2, [_Z9vectorAddPfS_S__param_1];
	ld.param.u64 	%rd3, [_Z9vectorAddPfS_S__param_2];
	mov.u32 	%r2, %ctaid.x;
	mov.u32 	%r3, %ntid.x;
	mov.u32 	%r4, %tid.x;
	mad.lo.s32 	%r1, %r2, %r3, %r4;
	setp.gt.s32 	%p1, %r1, 1023;
	@%p1 bra 	$L__BB0_2;
	cvta.to.global.u64 	%rd4, %rd1;
	cvta.to.global.u64 	%rd5, %rd2;
	cvta.to.global.u64 	%rd6, %rd3;
	mul.wide.s32 	%rd7, %r1, 4;
	add.s64 	%rd8, %rd4, %rd7;
	ld.global.f32 	%f1, [%rd8];
	add.s64 	%rd9, %rd5, %rd7;
	ld.global.f32 	%f2, [%rd9];
	add.f32 	%f3, %f1, %f2;
	add.s64 	%rd10, %rd6, %rd7;
	st.global.f32 	[%rd10], %f3;
$L__BB0_2:
	ret;

}
	// .globl	_Z12matmulKernelPfS_S_iii
.visible .entry _Z12matmulKernelPfS_S_iii(
	.param .u64 .ptr .align 1 _Z12matmulKernelPfS_S_iii_param_0,
	.param .u64 .ptr .align 1 _Z12matmulKernelPfS_S_iii_param_1,
	.param .u64 .ptr .align 1 _Z12matmulKernelPfS_S_iii_param_2,
	.param .u32 _Z12matmulKernelPfS_S_iii_param_3,
	.param .u32 _Z12matmulKernelPfS_S_iii_param_4,
	.param .u32 _Z12matmulKernelPfS_S_iii_param_5
)
{
	.reg .pred 	%p<13>;
	.reg .b32 	%r<41>;
	.reg .b32 	%f<68>;
	.reg .b64 	%rd<53>;

	ld.param.u64 	%rd7, [_Z12matmulKernelPfS_S_iii_param_0];
	ld.param.u64 	%rd8, [_Z12matmulKernelPfS_S_iii_param_1];
	ld.param.u64 	%rd6, [_Z12matmulKernelPfS_S_iii_param_2];
	ld.param.u32 	%r20, [_Z12matmulKernelPfS_S_iii_param_3];
	ld.param.u32 	%r18, [_Z12matmulKernelPfS_S_iii_param_4];
	ld.param.u32 	%r19, [_Z12matmulKernelPfS_S_iii_param_5];
	cvta.to.global.u64 	%rd1, %rd8;
	cvta.to.global.u64 	%rd2, %rd7;
	mov.u32 	%r21, %ctaid.y;
	mov.u32 	%r22, %ntid.y;
	mov.u32 	%r23, %tid.y;
	mad.lo.s32 	%r1, %r21, %r22, %r23;
	mov.u32 	%r24, %ctaid.x;
	mov.u32 	%r25, %ntid.x;
	mov.u32 	%r26, %tid.x;
	mad.lo.s32 	%r2, %r24, %r25, %r26;
	setp.ge.s32 	%p1, %r1, %r20;
	setp.ge.s32 	%p2, %r2, %r19;
	or.pred  	%p3, %p1, %p2;
	@%p3 bra 	$L__BB1_14;
	setp.lt.s32 	%p4, %r18, 1;
	mov.f32 	%f67, 0f00000000;
	@%p4 bra 	$L__BB1_13;
	mul.lo.s32 	%r3, %r18, %r1;
	and.b32  	%r4, %r18, 7;
	setp.lt.u32 	%p5, %r18, 8;
	mov.f32 	%f67, 0f00000000;
	mov.b32 	%r39, 0;
	@%p5 bra 	$L__BB1_5;
	and.b32  	%r39, %r18, 2147483640;
	neg.s32 	%r37, %r39;
	shl.b32 	%r7, %r19, 3;
	mul.wide.u32 	%rd9, %r3, 4;
	add.s64 	%rd10, %rd9, %rd2;
	add.s64 	%rd52, %rd10, 16;
	mov.f32 	%f67, 0f00000000;
	mul.wide.s32 	%rd13, %r19, 4;
	mov.u32 	%r36, %r2;
$L__BB1_4:
	.pragma "nounroll";
	ld.global.f32 	%f17, [%rd52+-16];
	mul.wide.s32 	%rd11, %r36, 4;
	add.s64 	%rd12, %rd1, %rd11;
	ld.global.f32 	%f18, [%rd12];
	fma.rn.f32 	%f19, %f17, %f18, %f67;
	ld.global.f32 	%f20, [%rd52+-12];
	add.s64 	%rd14, %rd12, %rd13;
	ld.global.f32 	%f21, [%rd14];
	fma.rn.f32 	%f22, %f20, %f21, %f19;
	ld.global.f32 	%f23, [%rd52+-8];
	add.s64 	%rd15, %rd14, %rd13;
	ld.global.f32 	%f24, [%rd15];
	fma.rn.f32 	%f25, %f23, %f24, %f22;
	ld.global.f32 	%f26, [%rd52+-4];
	add.s64 	%rd16, %rd15, %rd13;
	ld.global.f32 	%f27, [%rd16];
	fma.rn.f32 	%f28, %f26, %f27, %f25;
	ld.global.f32 	%f29, [%rd52];
	add.s64 	%rd17, %rd16, %rd13;
	ld.global.f32 	%f30, [%rd17];
	fma.rn.f32 	%f31, %f29, %f30, %f28;
	ld.global.f32 	%f32, [%rd52+4];
	add.s64 	%rd18, %rd17, %rd13;
	ld.global.f32 	%f33, [%rd18];
	fma.rn.f32 	%f34, %f32, %f33, %f31;
	ld.global.f32 	%f35, [%rd52+8];
	add.s64 	%rd19, %rd18, %rd13;
	ld.global.f32 	%f36, [%rd19];
	fma.rn.f32 	%f37, %f35, %f36, %f34;
	ld.global.f32 	%f38, [%rd52+12];
	add.s64 	%rd20, %rd19, %rd13;
	ld.global.f32 	%f39, [%rd20];
	fma.rn.f32 	%f67, %f38, %f39, %f37;
	add.s32 	%r37, %r37, 8;
	add.s32 	%r36, %r36, %r7;
	add.s64 	%rd52, %rd52, 32;
	setp.ne.s32 	%p6, %r37, 0;
	@%p6 bra 	$L__BB1_4;
$L__BB1_5:
	setp.eq.s32 	%p7, %r4, 0;
	@%p7 bra 	$L__BB1_13;
	and.b32  	%r13, %r18, 3;
	setp.lt.u32 	%p8, %r4, 4;
	@%p8 bra 	$L__BB1_8;
	add.s32 	%r28, %r39, %r3;
	mul.wide.u32 	%rd21, %r28, 4;
	add.s64 	%rd22, %rd2, %rd21;
	ld.global.f32 	%f41, [%rd22];
	mad.lo.s32 	%r29, %r39, %r19, %r2;
	mul.wide.s32 	%rd23, %r29, 4;
	add.s64 	%rd24, %rd1, %rd23;
	ld.global.f32 	%f42, [%rd24];
	fma.rn.f32 	%f43, %f41, %f42, %f67;
	cvt.u64.u32 	%rd25, %r3;
	cvt.u64.u32 	%rd26, %r39;
	add.s64 	%rd27, %rd26, %rd25;
	shl.b64 	%rd28, %rd27, 2;
	add.s64 	%rd29, %rd2, %rd28;
	ld.global.f32 	%f44, [%rd29+4];
	mul.wide.s32 	%rd30, %r19, 4;
	add.s64 	%rd31, %rd24, %rd30;
	ld.global.f32 	%f45, [%rd31];
	fma.rn.f32 	%f46, %f44, %f45, %f43;
	ld.global.f32 	%f47, [%rd29+8];
	add.s64 	%rd32, %rd31, %rd30;
	ld.global.f32 	%f48, [%rd32];
	fma.rn.f32 	%f49, %f47, %f48, %f46;
	ld.global.f32 	%f50, [%rd29+12];
	add.s64 	%rd33, %rd32, %rd30;
	ld.global.f32 	%f51, [%rd33];
	fma.rn.f32 	%f67, %f50, %f51, %f49;
	add.s32 	%r39, %r39, 4;
$L__BB1_8:
	setp.eq.s32 	%p9, %r13, 0;
	@%p9 bra 	$L__BB1_13;
	setp.eq.s32 	%p10, %r13, 1;
	@%p10 bra 	$L__BB1_11;
	add.s32 	%r30, %r39, %r3;
	mul.wide.u32 	%rd34, %r30, 4;
	add.s64 	%rd35, %rd2, %rd34;
	ld.global.f32 	%f53, [%rd35];
	mad.lo.s32 	%r31, %r39, %r19, %r2;
	mul.wide.s32 	%rd36, %r31, 4;
	add.s64 	%rd37, %rd1, %rd36;
	ld.global.f32 	%f54, [%rd37];
	fma.rn.f32 	%f55, %f53, %f54, %f67;
	cvt.u64.u32 	%rd38, %r3;
	cvt.u64.u32 	%rd39, %r39;
	add.s64 	%rd40, %rd39, %rd38;
	shl.b64 	%rd41, %rd40, 2;
	add.s64 	%rd42, %rd2, %rd41;
	ld.global.f32 	%f56, [%rd42+4];
	mul.wide.s32 	%rd43, %r19, 4;
	add.s64 	%rd44, %rd37, %rd43;
	ld.global.f32 	%f57, [%rd44];
	fma.rn.f32 	%f67, %f56, %f57, %f55;
	add.s32 	%r39, %r39, 2;
$L__BB1_11:
	and.b32  	%r32, %r18, 1;
	setp.eq.b32 	%p11, %r32, 1;
	not.pred 	%p12, %p11;
	@%p12 bra 	$L__BB1_13;
	add.s32 	%r33, %r39, %r3;
	mul.wide.u32 	%rd45, %r33, 4;
	add.s64 	%rd46, %rd2, %rd45;
	ld.global.f32 	%f58, [%rd46];
	mad.lo.s32 	%r34, %r39, %r19, %r2;
	mul.wide.s32 	%rd47, %r34, 4;
	add.s64 	%rd48, %rd1, %rd47;
	ld.global.f32 	%f59, [%rd48];
	fma.rn.f32 	%f67, %f58, %f59, %f67;
$L__BB1_13:
	mad.lo.s32 	%r35, %r19, %r1, %r2;
	cvta.to.global.u64 	%rd49, %rd6;
	mul.wide.s32 	%rd50, %r35, 4;
	add.s64 	%rd51, %rd49, %rd50;
	st.global.f32 	[%rd51], %f67;
$L__BB1_14:
	ret;

}


// ===== COMPILED SASS (sm_100) =====

	.target	sm_100

	.elftype	@"ET_EXEC"


//--------------------- .note.nv.tkinfo           --------------------------
	.section	.note.nv.tkinfo,"",@"SHT_NOTE"
	.sectionflags	@"SHF_NOTE_NV_TKINFO"
	.tkinfo
        /*0018*/ 	.word	0x00000002
        /*0030*/ 	.string	""
        /*0030*/ 	.string	"ptxas"
        /*0030*/ 	.string	"Cuda compilation tools, release 13.0, V13.0.88"
        /*0030*/ 	.string	"Build cuda_13.0.r13.0/compiler.36424714_0"
        /*0030*/ 	.string	"-arch sm_100 -m 64 "



//--------------------- .note.nv.cuinfo           --------------------------
	.section	.note.nv.cuinfo,"",@"SHT_NOTE"
	.sectionflags	@"SHF_NOTE_NV_CUINFO"
        /*0018*/ 	.short	0x0002
        /*001a*/ 	.short	0x0064
        /*001c*/ 	.short	0x0082
	.zero		2


//--------------------- .nv.info                  --------------------------
	.section	.nv.info,"",@"SHT_CUDA_INFO"
	.align	4


	//----- nvinfo : EIATTR_REGCOUNT
	.align		4
        /*0000*/ 	.byte	0x04, 0x2f
        /*0002*/ 	.short	(.L_1 - .L_0)
	.align		4
.L_0:
        /*0004*/ 	.word	index@(_Z9vectorAddPfS_S_)
        /*0008*/ 	.word	0x0000000c


	//----- nvinfo : EIATTR_FRAME_SIZE
	.align		4
.L_1:
        /*000c*/ 	.byte	0x04, 0x11
        /*000e*/ 	.short	(.L_3 - .L_2)
	.align		4
.L_2:
        /*0010*/ 	.word	index@(_Z9vectorAddPfS_S_)
        /*0014*/ 	.word	0x00000000


	//----- nvinfo : EIATTR_REGCOUNT
	.align		4
.L_3:
        /*0018*/ 	.byte	0x04, 0x2f
        /*001a*/ 	.short	(.L_5 - .L_4)
	.align		4
.L_4:
        /*001c*/ 	.word	index@(_Z12matmulKernelPfS_S_iii)
        /*0020*/ 	.word	0x00000020


	//----- nvinfo : EIATTR_FRAME_SIZE
	.align		4
.L_5:
        /*0024*/ 	.byte	0x04, 0x11
        /*0026*/ 	.short	(.L_7 - .L_6)
	.align		4
.L_6:
        /*0028*/ 	.word	index@(_Z12matmulKernelPfS_S_iii)
        /*002c*/ 	.word	0x00000000


	//----- nvinfo : EIATTR_MIN_STACK_SIZE
	.align		4
.L_7:
        /*0030*/ 	.byte	0x04, 0x12
        /*0032*/ 	.short	(.L_9 - .L_8)
	.align		4
.L_8:
        /*0034*/ 	.word	index@(_Z12matmulKernelPfS_S_iii)
        /*0038*/ 	.word	0x00000000


	//----- nvinfo : EIATTR_MIN_STACK_SIZE
	.align		4
.L_9:
        /*003c*/ 	.byte	0x04, 0x12
        /*003e*/ 	.short	(.L_11 - .L_10)
	.align		4
.L_10:
        /*0040*/ 	.word	index@(_Z9vectorAddPfS_S_)
        /*0044*/ 	.word	0x00000000
.L_11:


//--------------------- .nv.compat                --------------------------
	.section	.nv.compat,"",@"SHT_CUDA_COMPAT_INFO"
	.align	4
        /*0000*/ 	.byte	0x02, 0x09, 0x00, 0x00, 0x02, 0x02, 0x01, 0x00, 0x02, 0x05, 0x05, 0x00, 0x03, 0x07, 0x01, 0x01
        /*0010*/ 	.byte	0x02, 0x03, 0x00, 0x00, 0x02, 0x06, 0x01, 0x00, 0x04, 0x0b, 0x08, 0x00, 0x09, 0x00, 0x00, 0x00
        /*0020*/ 	.byte	0x00, 0x00, 0x00, 0x00


//--------------------- .nv.info._Z12matmulKernelPfS_S_iii --------------------------
	.section	.nv.info._Z12matmulKernelPfS_S_iii,"",@"SHT_CUDA_INFO"
	.sectionflags	@""
	.align	4


	//----- nvinfo : EIATTR_CUDA_API_VERSION
	.align		4
        /*0000*/ 	.byte	0x04, 0x37
        /*0002*/ 	.short	(.L_13 - .L_12)
.L_12:
        /*0004*/ 	.word	0x00000082


	//----- nvinfo : EIATTR_KPARAM_INFO
	.align		4
.L_13:
        /*0008*/ 	.byte	0x04, 0x17
        /*000a*/ 	.short	(.L_15 - .L_14)
.L_14:
        /*000c*/ 	.word	0x00000000
        /*0010*/ 	.short	0x0005
        /*0012*/ 	.short	0x0020
        /*0014*/ 	.byte	0x00, 0xf0, 0x11, 0x00


	//----- nvinfo : EIATTR_KPARAM_INFO
	.align		4
.L_15:
        /*0018*/ 	.byte	0x04, 0x17
        /*001a*/ 	.short	(.L_17 - .L_16)
.L_16:
        /*001c*/ 	.word	0x00000000
        /*0020*/ 	.short	0x0004
        /*0022*/ 	.short	0x001c
        /*0024*/ 	.byte	0x00, 0xf0, 0x11, 0x00


	//----- nvinfo : EIATTR_KPARAM_INFO
	.align		4
.L_17:
        /*0028*/ 	.byte	0x04, 0x17
        /*002a*/ 	.short	(.L_19 - .L_18)
.L_18:
        /*002c*/ 	.word	0x00000000
        /*0030*/ 	.short	0x0003
        /*0032*/ 	.short	0x0018
        /*0034*/ 	.byte	0x00, 0xf0, 0x11, 0x00


	//----- nvinfo : EIATTR_KPARAM_INFO
	.align		4
.L_19:
        /*0038*/ 	.byte	0x04, 0x17
        /*003a*/ 	.short	(.L_21 - .L_20)
.L_20:
        /*003c*/ 	.word	0x00000000
        /*0040*/ 	.short	0x0002
        /*0042*/ 	.short	0x0010
        /*0044*/ 	.byte	0x00, 0xf5, 0x21, 0x00


	//----- nvinfo : EIATTR_KPARAM_INFO
	.align		4
.L_21:
        /*0048*/ 	.byte	0x04, 0x17
        /*004a*/ 	.short	(.L_23 - .L_22)
.L_22:
        /*004c*/ 	.word	0x00000000
        /*0050*/ 	.short	0x0001
        /*0052*/ 	.short	0x0008
        /*0054*/ 	.byte	0x00, 0xf5, 0x21, 0x00


	//----- nvinfo : EIATTR_KPARAM_INFO
	.align		4
.L_23:
        /*0058*/ 	.byte	0x04, 0x17
        /*005a*/ 	.short	(.L_25 - .L_24)
.L_24:
        /*005c*/ 	.word	0x00000000
        /*0060*/ 	.short	0x0000
        /*0062*/ 	.short	0x0000
        /*0064*/ 	.byte	0x00, 0xf5, 0x21, 0x00


	//----- nvinfo : EIATTR_SPARSE_MMA_MASK
	.align		4
.L_25:
        /*0068*/ 	.byte	0x03, 0x50
        /*006a*/ 	.short	0x0000


	//----- nvinfo : EIATTR_MAXREG_COUNT
	.align		4
        /*006c*/ 	.byte	0x03, 0x1b
        /*006e*/ 	.short	0x00ff


	//----- nvinfo : EIATTR_MERCURY_ISA_VERSION
	.align		4
        /*0070*/ 	.byte	0x03, 0x5f
        /*0072*/ 	.short	0x0101


	//----- nvinfo : EIATTR_VRC_CTA_INIT_COUNT
	.align		4
        /*0074*/ 	.byte	0x02, 0x4a
	.zero		1
	.zero		1


	//----- nvinfo : EIATTR_EXIT_INSTR_OFFSETS
	.align		4
        /*0078*/ 	.byte	0x04, 0x1c
        /*007a*/ 	.short	(.L_27 - .L_26)


	//   ....[0]....
.L_26:
        /*007c*/ 	.word	0x000000d0


	//   ....[1]....
        /*0080*/ 	.word	0x000008f0


	//----- nvinfo : EIATTR_CBANK_PARAM_SIZE
	.align		4
.L_27:
        /*0084*/ 	.byte	0x03, 0x19
        /*0086*/ 	.short	0x0024


	//----- nvinfo : EIATTR_PARAM_CBANK
	.align		4
        /*0088*/ 	.byte	0x04, 0x0a
        /*008a*/ 	.short	(.L_29 - .L_28)
	.align		4
.L_28:
        /*008c*/ 	.word	index@(.nv.constant0._Z12matmulKernelPfS_S_iii)
        /*0090*/ 	.short	0x0380
        /*0092*/ 	.short	0x0024


	//----- nvinfo : EIATTR_SW_WAR
	.align		4
.L_29:
        /*0094*/ 	.byte	0x04, 0x36
        /*0096*/ 	.short	(.L_31 - .L_30)
.L_30:
        /*0098*/ 	.word	0x00000008
.L_31:


//--------------------- .nv.info._Z9vectorAddPfS_S_ --------------------------
	.section	.nv.info._Z9vectorAddPfS_S_,"",@"SHT_CUDA_INFO"
	.sectionflags	@""
	.align	4


	//----- nvinfo : EIATTR_CUDA_API_VERSION
	.align		4
        /*0000*/ 	.byte	0x04, 0x37
        /*0002*/ 	.short	(.L_33 - .L_32)
.L_32:
        /*0004*/ 	.word	0x00000082


	//----- nvinfo : EIATTR_KPARAM_INFO
	.align		4
.L_33:
        /*0008*/ 	.byte	0x04, 0x17
        /*000a*/ 	.short	(.L_35 - .L_34)
.L_34:
        /*000c*/ 	.word	0x00000000
        /*0010*/ 	.short	0x0002
        /*0012*/ 	.short	0x0010
        /*0014*/ 	.byte	0x00, 0xf5, 0x21, 0x00


	//----- nvinfo : EIATTR_KPARAM_INFO
	.align		4
.L_35:
        /*0018*/ 	.byte	0x04, 0x17
        /*001a*/ 	.short	(.L_37 - .L_36)
.L_36:
        /*001c*/ 	.word	0x00000000
        /*0020*/ 	.short	0x0001
        /*0022*/ 	.short	0x0008
        /*0024*/ 	.byte	0x00, 0xf5, 0x21, 0x00


	//----- nvinfo : EIATTR_KPARAM_INFO
	.align		4
.L_37:
        /*0028*/ 	.byte	0x04, 0x17
        /*002a*/ 	.short	(.L_39 - .L_38)
.L_38:
        /*002c*/ 	.word	0x00000000
        /*0030*/ 	.short	0x0000
        /*0032*/ 	.short	0x0000
        /*0034*/ 	.byte	0x00, 0xf5, 0x21, 0x00


	//----- nvinfo : EIATTR_SPARSE_MMA_MASK
	.align		4
.L_39:
        /*0038*/ 	.byte	0x03, 0x50
        /*003a*/ 	.short	0x0000


	//----- nvinfo : EIATTR_MAXREG_COUNT
	.align		4
        /*003c*/ 	.byte	0x03, 0x1b
        /*003e*/ 	.short	0x00ff


	//----- nvinfo : EIATTR_MERCURY_ISA_VERSION
	.align		4
        /*0040*/ 	.byte	0x03, 0x5f
        /*0042*/ 	.short	0x0101


	//----- nvinfo : EIATTR_VRC_CTA_INIT_COUNT
	.align		4
        /*0044*/ 	.byte	0x02, 0x4a
	.zero		1
	.zero		1


	//----- nvinfo : EIATTR_EXIT_INSTR_OFFSETS
	.align		4
        /*0048*/ 	.byte	0x04, 0x1c
        /*004a*/ 	.short	(.L_41 - .L_40)


	//   ....[0]....
.L_40:
        /*004c*/ 	.word	0x00000060


	//   ....[1]....
        /*0050*/ 	.word	0x00000120


	//----- nvinfo : EIATTR_CBANK_PARAM_SIZE
	.align		4
.L_41:
        /*0054*/ 	.byte	0x03, 0x19
        /*0056*/ 	.short	0x0018


	//----- nvinfo : EIATTR_PARAM_CBANK
	.align		4
        /*0058*/ 	.byte	0x04, 0x0a
        /*005a*/ 	.short	(.L_43 - .L_42)
	.align		4
.L_42:
        /*005c*/ 	.word	index@(.nv.constant0._Z9vectorAddPfS_S_)
        /*0060*/ 	.short	0x0380
        /*0062*/ 	.short	0x0018


	//----- nvinfo : EIATTR_SW_WAR
	.align		4
.L_43:
        /*0064*/ 	.byte	0x04, 0x36
        /*0066*/ 	.short	(.L_45 - .L_44)
.L_44:
        /*0068*/ 	.word	0x00000008
.L_45:


//--------------------- .nv.callgraph             --------------------------
	.section	.nv.callgraph,"",@"SHT_CUDA_CALLGRAPH"
	.align	4
	.sectionentsize	8
	.align		4
        /*0000*/ 	.word	0x00000000
	.align		4
        /*0004*/ 	.word	0xffffffff
	.align		4
        /*0008*/ 	.word	0x00000000
	.align		4
        /*000c*/ 	.word	0xfffffffe
	.align		4
        /*0010*/ 	.word	0x00000000
	.align		4
        /*0014*/ 	.word	0xfffffffd
	.align		4
        /*0018*/ 	.word	0x00000000
	.align		4
        /*001c*/ 	.word	0xfffffffc


//--------------------- .text._Z12matmulKernelPfS_S_iii --------------------------
	.section	.text._Z12matmulKernelPfS_S_iii,"ax",@progbits
	.align	128
        .global         _Z12matmulKernelPfS_S_iii
        .type           _Z12matmulKernelPfS_S_iii,@function
        .size           _Z12matmulKernelPfS_S_iii,(.L_x_6 - _Z12matmulKernelPfS_S_iii)
        .other          _Z12matmulKernelPfS_S_iii,@"STO_CUDA_ENTRY STV_DEFAULT"
_Z12matmulKernelPfS_S_iii:
.text._Z12matmulKernelPfS_S_iii:
[----:B------:R-:W-:Y:S01]  /*0000*/  LDC R1, c[0x0][0x37c] ;  /* 0x0000df00ff017b82 */ /* 0x000fe20000000800 */
[----:B------:R-:W0:Y:S07]  /*0010*/  S2R R5, SR_TID.X ;  /* 0x0000000000057919 */ /* 0x000e2e0000002100 */
[----:B------:R-:W1:Y:S01]  /*0020*/  LDC R16, c[0x0][0x364] ;  /* 0x0000d900ff107b82 */ /* 0x000e620000000800 */
[----:B------:R-:W2:Y:S01]  /*0030*/  LDCU UR6, c[0x0][0x398] ;  /* 0x00007300ff0677ac */ /* 0x000ea20008000800 */
[----:B------:R-:W1:Y:S06]  /*0040*/  S2R R3, SR_TID.Y ;  /* 0x0000000000037919 */ /* 0x000e6c0000002200 */
[----:B------:R-:W0:Y:S08]  /*0050*/  S2UR UR5, SR_CTAID.X ;  /* 0x00000000000579c3 */ /* 0x000e300000002500 */
[----:B------:R-:W0:Y:S08]  /*0060*/  LDC R0, c[0x0][0x360] ;  /* 0x0000d800ff007b82 */ /* 0x000e300000000800 */
[----:B------:R-:W1:Y:S08]  /*0070*/  S2UR UR4, SR_CTAID.Y ;  /* 0x00000000000479c3 */ /* 0x000e700000002600 */
[----:B------:R-:W3:Y:S01]  /*0080*/  LDC R17, c[0x0][0x3a0] ;  /* 0x0000e800ff117b82 */ /* 0x000ee20000000800 */
[----:B0-----:R-:W-:-:S02]  /*0090*/  IMAD R0, R0, UR5, R5 ;  /* 0x0000000500007c24 */ /* 0x001fc4000f8e0205 */
[----:B-1----:R-:W-:-:S03]  /*00a0*/  IMAD R16, R16, UR4, R3 ;  /* 0x0000000410107c24 */ /* 0x002fc6000f8e0203 */
[----:B---3--:R-:W-:-:S04]  /*00b0*/  ISETP.GE.AND P0, PT, R0, R17, PT ;  /* 0x000000110000720c */ /* 0x008fc80003f06270 */
[----:B--2---:R-:W-:-:S13]  /*00c0*/  ISETP.GE.OR P0, PT, R16, UR6, P0 ;  /* 0x0000000610007c0c */ /* 0x004fda0008706670 */
[----:B------:R-:W-:Y:S05]  /*00d0*/  @P0 EXIT ;  /* 0x000000000000094d */ /* 0x000fea0003800000 */
[----:B------:R-:W0:Y:S01]  /*00e0*/  LDC R19, c[0x0][0x39c] ;  /* 0x0000e700ff137b82 */ /* 0x000e220000000800 */
[----:B------:R-:W1:Y:S01]  /*00f0*/  LDCU.64 UR4, c[0x0][0x358] ;  /* 0x00006b00ff0477ac */ /* 0x000e620008000a00 */
[----:B------:R-:W-:Y:S01]  /*0100*/  HFMA2 R24, -RZ, RZ, 0, 0 ;  /* 0x00000000ff187431 */ /* 0x000fe200000001ff */
[----:B0-----:R-:W-:-:S13]  /*0110*/  ISETP.GE.AND P0, PT, R19, 0x1, PT ;  /* 0x000000011300780c */ /* 0x001fda0003f06270 */
[----:B-1----:R-:W-:Y:S05]  /*0120*/  @!P0 BRA `(.L_x_0) ;  /* 0x0000000400e08947 */ /* 0x002fea0003800000 */
[C---:B------:R-:W-:Y:S01]  /*0130*/  ISETP.GE.U32.AND P1, PT, R19.reuse, 0x8, PT ;  /* 0x000000081300780c */ /* 0x040fe20003f26070 */
[----:B------:R-:W-:Y:S01]  /*0140*/  IMAD R20, R16, R19, RZ ;  /* 0x0000001310147224 */ /* 0x000fe200078e02ff */
[----:B------:R-:W-:Y:S02]  /*0150*/  LOP3.LUT R27, R19, 0x7, RZ, 0xc0, !PT ;  /* 0x00000007131b7812 */ /* 0x000fe400078ec0ff */
[----:B------:R-:W-:Y:S02]  /*0160*/  MOV R24, RZ ;  /* 0x000000ff00187202 */ /* 0x000fe40000000f00 */
[----:B------:R-:W-:Y:S02]  /*0170*/  ISETP.NE.AND P0, PT, R27, RZ, PT ;  /* 0x000000ff1b00720c */ /* 0x000fe40003f05270 */
[----:B------:R-:W-:-:S05]  /*0180*/  MOV R21, RZ ;  /* 0x000000ff00157202 */ /* 0x000fca0000000f00 */
[----:B------:R-:W-:Y:S06]  /*0190*/  @!P1 BRA `(.L_x_1) ;  /* 0x0000000000c49947 */ /* 0x000fec0003800000 */
[----:B------:R-:W0:Y:S01]  /*01a0*/  LDC.64 R2, c[0x0][0x380] ;  /* 0x0000e000ff027b82 */ /* 0x000e220000000a00 */
[----:B------:R-:W-:Y:S02]  /*01b0*/  LOP3.LUT R21, R19, 0x7ffffff8, RZ, 0xc0, !PT ;  /* 0x7ffffff813157812 */ /* 0x000fe400078ec0ff */
[----:B------:R-:W-:Y:S02]  /*01c0*/  MOV R24, RZ ;  /* 0x000000ff00187202 */ /* 0x000fe40000000f00 */
[----:B------:R-:W-:Y:S02]  /*01d0*/  MOV R18, R0 ;  /* 0x0000000000127202 */ /* 0x000fe40000000f00 */
[----:B------:R-:W-:Y:S01]  /*01e0*/  IADD3 R22, PT, PT, -R21, RZ, RZ ;  /* 0x000000ff15167210 */ /* 0x000fe20007ffe1ff */
[----:B0-----:R-:W-:-:S03]  /*01f0*/  IMAD.WIDE.U32 R2, R20, 0x4, R2 ;  /* 0x0000000414027825 */ /* 0x001fc600078e0002 */
[----:B------:R-:W-:-:S04]  /*0200*/  IADD3 R4, P1, PT, R2, 0x10, RZ ;  /* 0x0000001002047810 */ /* 0x000fc80007f3e0ff */
[----:B------:R-:W-:-:S09]  /*0210*/  IADD3.X R5, PT, PT, RZ, R3, RZ, P1, !PT ;  /* 0x00000003ff057210 */ /* 0x000fd20000ffe4ff */
.L_x_2:
[----:B------:R-:W0:Y:S01]  /*0220*/  LDC.64 R14, c[0x0][0x388] ;  /* 0x0000e200ff0e7b82 */ /* 0x000e220000000a00 */
[----:B------:R-:W-:Y:S02]  /*0230*/  MOV R2, R4 ;  /* 0x0000000400027202 */ /* 0x000fe40000000f00 */
[----:B------:R-:W-:-:S05]  /*0240*/  MOV R3, R5 ;  /* 0x0000000500037202 */ /* 0x000fca0000000f00 */
[----:B------:R-:W2:Y:S04]  /*0250*/  LDG.E R25, desc[UR4][R2.64+-0x10] ;  /* 0xfffff00402197981 */ /* 0x000ea8000c1e1900 */
[----:B------:R-:W3:Y:S04]  /*0260*/  LDG.E R23, desc[UR4][R2.64+-0xc] ;  /* 0xfffff40402177981 */ /* 0x000ee8000c1e1900 */
[----:B------:R-:W4:Y:S04]  /*0270*/  LDG.E R29, desc[UR4][R2.64+-0x8] ;  /* 0xfffff804021d7981 */ /* 0x000f28000c1e1900 */
[----:B------:R-:W5:Y:S01]  /*0280*/  LDG.E R28, desc[UR4][R2.64+-0x4] ;  /* 0xfffffc04021c7981 */ /* 0x000f62000c1e1900 */
[----:B0-----:R-:W-:-:S05]  /*0290*/  IMAD.WIDE R14, R18, 0x4, R14 ;  /* 0x00000004120e7825 */ /* 0x001fca00078e020e */
[----:B------:R0:W2:Y:S01]  /*02a0*/  LDG.E R26, desc[UR4][R14.64] ;  /* 0x000000040e1a7981 */ /* 0x0000a2000c1e1900 */
[----:B------:R-:W-:-:S04]  /*02b0*/  IMAD.WIDE R12, R17, 0x4, R14 ;  /* 0x00000004110c7825 */ /* 0x000fc800078e020e */
[C---:B------:R-:W-:Y:S02]  /*02c0*/  IMAD.WIDE R4, R17.reuse, 0x4, R12 ;  /* 0x0000000411047825 */ /* 0x040fe400078e020c */
[----:B------:R-:W3:Y:S02]  /*02d0*/  LDG.E R12, desc[UR4][R12.64] ;  /* 0x000000040c0c7981 */ /* 0x000ee4000c1e1900 */
[C---:B------:R-:W-:Y:S02]  /*02e0*/  IMAD.WIDE R8, R17.reuse, 0x4, R4 ;  /* 0x0000000411087825 */ /* 0x040fe400078e0204 */
[----:B------:R-:W4:Y:S02]  /*02f0*/  LDG.E R4, desc[UR4][R4.64] ;  /* 0x0000000404047981 */ /* 0x000f24000c1e1900 */
[C---:B------:R-:W-:Y:S02]  /*0300*/  IMAD.WIDE R6, R17.reuse, 0x4, R8 ;  /* 0x0000000411067825 */ /* 0x040fe400078e0208 */
[----:B------:R-:W5:Y:S02]  /*0310*/  LDG.E R8, desc[UR4][R8.64] ;  /* 0x0000000408087981 */ /* 0x000f64000c1e1900 */
[----:B------:R-:W-:-:S02]  /*0320*/  IMAD.WIDE R10, R17, 0x4, R6 ;  /* 0x00000004110a7825 */ /* 0x000fc400078e0206 */
[----:B------:R-:W5:Y:S04]  /*0330*/  LDG.E R5, desc[UR4][R2.64] ;  /* 0x0000000402057981 */ /* 0x000f68000c1e1900 */
[----:B------:R-:W5:Y:S01]  /*0340*/  LDG.E R6, desc[UR4][R6.64] ;  /* 0x0000000406067981 */ /* 0x000f62000c1e1900 */
[----:B0-----:R-:W-:-:S03]  /*0350*/  IMAD.WIDE R14, R17, 0x4, R10 ;  /* 0x00000004110e7825 */ /* 0x001fc600078e020a */
[----:B------:R-:W5:Y:S04]  /*0360*/  LDG.E R10, desc[UR4][R10.64] ;  /* 0x000000040a0a7981 */ /* 0x000f68000c1e1900 */
[----:B------:R-:W5:Y:S04]  /*0370*/  LDG.E R13, desc[UR4][R14.64] ;  /* 0x000000040e0d7981 */ /* 0x000f68000c1e1900 */
[----:B------:R-:W5:Y:S04]  /*0380*/  LDG.E R7, desc[UR4][R2.64+0x4] ;  /* 0x0000040402077981 */ /* 0x000f68000c1e1900 */
[----:B------:R-:W5:Y:S01]  /*0390*/  LDG.E R9, desc[UR4][R2.64+0xc] ;  /* 0x00000c0402097981 */ /* 0x000f62000c1e1900 */
[----:B--2---:R-:W-:Y:S01]  /*03a0*/  FFMA R26, R25, R26, R24 ;  /* 0x0000001a191a7223 */ /* 0x004fe20000000018 */
[----:B------:R-:W-:-:S02]  /*03b0*/  IMAD.WIDE R24, R17, 0x4, R14 ;  /* 0x0000000411187825 */ /* 0x000fc400078e020e */
[----:B------:R-:W2:Y:S04]  /*03c0*/  LDG.E R14, desc[UR4][R2.64+0x8] ;  /* 0x00000804020e7981 */ /* 0x000ea8000c1e1900 */
[----:B------:R-:W2:Y:S01]  /*03d0*/  LDG.E R24, desc[UR4][R24.64] ;  /* 0x0000000418187981 */ /* 0x000ea2000c1e1900 */
[----:B---3--:R-:W-:Y:S01]  /*03e0*/  FFMA R12, R23, R12, R26 ;  /* 0x0000000c170c7223 */ /* 0x008fe2000000001a */
[----:B------:R-:W-:-:S03]  /*03f0*/  IADD3 R22, PT, PT, R22, 0x8, RZ ;  /* 0x0000000816167810 */ /* 0x000fc60007ffe0ff */
[----:B----4-:R-:W-:Y:S01]  /*0400*/  FFMA R29, R29, R4, R12 ;  /* 0x000000041d1d7223 */ /* 0x010fe2000000000c */
[----:B------:R-:W-:-:S03]  /*0410*/  ISETP.NE.AND P1, PT, R22, RZ, PT ;  /* 0x000000ff1600720c */ /* 0x000fc60003f25270 */
[----:B-----5:R-:W-:Y:S01]  /*0420*/  FFMA R8, R28, R8, R29 ;  /* 0x000000081c087223 */ /* 0x020fe2000000001d */
[----:B------:R-:W-:-:S03]  /*0430*/  IADD3 R4, P2, PT, R2, 0x20, RZ ;  /* 0x0000002002047810 */ /* 0x000fc60007f5e0ff */
[----:B------:R-:W-:Y:S01]  /*0440*/  FFMA R6, R5, R6, R8 ;  /* 0x0000000605067223 */ /* 0x000fe20000000008 */
[----:B------:R-:W-:Y:S02]  /*0450*/  IADD3.X R5, PT, PT, RZ, R3, RZ, P2, !PT ;  /* 0x00000003ff057210 */ /* 0x000fe400017fe4ff */
[----:B------:R-:W-:Y:S01]  /*0460*/  LEA R18, R17, R18, 0x3 ;  /* 0x0000001211127211 */ /* 0x000fe200078e18ff */
[----:B------:R-:W-:-:S04]  /*0470*/  FFMA R7, R7, R10, R6 ;  /* 0x0000000a07077223 */ /* 0x000fc80000000006 */
[----:B--2---:R-:W-:-:S04]  /*0480*/  FFMA R14, R14, R13, R7 ;  /* 0x0000000d0e0e7223 */ /* 0x004fc80000000007 */
[----:B------:R-:W-:Y:S01]  /*0490*/  FFMA R24, R9, R24, R14 ;  /* 0x0000001809187223 */ /* 0x000fe2000000000e */
[----:B------:R-:W-:Y:S06]  /*04a0*/  @P1 BRA `(.L_x_2) ;  /* 0xfffffffc005c1947 */ /* 0x000fec000383ffff */
.L_x_1:
[----:B------:R-:W-:Y:S05]  /*04b0*/  @!P0 BRA `(.L_x_0) ;  /* 0x0000000000fc8947 */ /* 0x000fea0003800000 */
[----:B------:R-:W-:Y:S02]  /*04c0*/  ISETP.GE.U32.AND P1, PT, R27, 0x4, PT ;  /* 0x000000041b00780c */ /* 0x000fe40003f26070 */
[----:B------:R-:W-:-:S04]  /*04d0*/  LOP3.LUT R14, R19, 0x3, RZ, 0xc0, !PT ;  /* 0x00000003130e7812 */ /* 0x000fc800078ec0ff */
[----:B------:R-:W-:-:S07]  /*04e0*/  ISETP.NE.AND P0, PT, R14, RZ, PT ;  /* 0x000000ff0e00720c */ /* 0x000fce0003f05270 */
[----:B------:R-:W-:Y:S06]  /*04f0*/  @!P1 BRA `(.L_x_3) ;  /* 0x00000000006c9947 */ /* 0x000fec0003800000 */
[----:B------:R-:W0:Y:S01]  /*0500*/  LDC.64 R4, c[0x0][0x388] ;  /* 0x0000e200ff047b82 */ /* 0x000e220000000a00 */
[----:B------:R-:W1:Y:S01]  /*0510*/  LDCU.64 UR6, c[0x0][0x380] ;  /* 0x00007000ff0677ac */ /* 0x000e620008000a00 */
[----:B------:R-:W-:Y:S01]  /*0520*/  IMAD R7, R21, R17, R0 ;  /* 0x0000001115077224 */ /* 0x000fe200078e0200 */
[CC--:B------:R-:W-:Y:S02]  /*0530*/  IADD3 R3, PT, PT, R20.reuse, R21.reuse, RZ ;  /* 0x0000001514037210 */ /* 0x0c0fe40007ffe0ff */
[----:B------:R-:W-:-:S03]  /*0540*/  IADD3 R8, P1, PT, R20, R21, RZ ;  /* 0x0000001514087210 */ /* 0x000fc60007f3e0ff */
[----:B------:R-:W2:Y:S01]  /*0550*/  LDC.64 R12, c[0x0][0x380] ;  /* 0x0000e000ff0c7b82 */ /* 0x000ea20000000a00 */
[----:B0-----:R-:W-:-:S04]  /*0560*/  IMAD.WIDE R4, R7, 0x4, R4 ;  /* 0x0000000407047825 */ /* 0x001fc800078e0204 */
[----:B------:R-:W-:Y:S02]  /*0570*/  IMAD.WIDE R6, R17, 0x4, R4 ;  /* 0x0000000411067825 */ /* 0x000fe400078e0204 */
[----:B------:R-:W3:Y:S02]  /*0580*/  LDG.E R4, desc[UR4][R4.64] ;  /* 0x0000000404047981 */ /* 0x000ee4000c1e1900 */
[----:B--2---:R-:W-:Y:S01]  /*0590*/  IMAD.WIDE.U32 R12, R3, 0x4, R12 ;  /* 0x00000004030c7825 */ /* 0x004fe200078e000c */
[----:B------:R-:W-:Y:S02]  /*05a0*/  IADD3.X R3, PT, PT, RZ, RZ, RZ, P1, !PT ;  /* 0x000000ffff037210 */ /* 0x000fe40000ffe4ff */
[----:B-1----:R-:W-:-:S03]  /*05b0*/  LEA R2, P1, R8, UR6, 0x2 ;  /* 0x0000000608027c11 */ /* 0x002fc6000f8210ff */
[----:B------:R-:W3:Y:S01]  /*05c0*/  LDG.E R13, desc[UR4][R12.64] ;  /* 0x000000040c0d7981 */ /* 0x000ee2000c1e1900 */
[----:B------:R-:W-:Y:S01]  /*05d0*/  LEA.HI.X R3, R8, UR7, R3, 0x2, P1 ;  /* 0x0000000708037c11 */ /* 0x000fe200088f1403 */
[C---:B------:R-:W-:Y:S02]  /*05e0*/  IMAD.WIDE R8, R17.reuse, 0x4, R6 ;  /* 0x0000000411087825 */ /* 0x040fe400078e0206 */
[----:B------:R-:W2:Y:S04]  /*05f0*/  LDG.E R6, desc[UR4][R6.64] ;  /* 0x0000000406067981 */ /* 0x000ea8000c1e1900 */
[----:B------:R-:W2:Y:S01]  /*0600*/  LDG.E R15, desc[UR4][R2.64+0x4] ;  /* 0x00000404020f7981 */ /* 0x000ea2000c1e1900 */
[----:B------:R-:W-:-:S03]  /*0610*/  IMAD.WIDE R10, R17, 0x4, R8 ;  /* 0x00000004110a7825 */ /* 0x000fc600078e0208 */
[----:B------:R-:W4:Y:S04]  /*0620*/  LDG.E R22, desc[UR4][R8.64] ;  /* 0x0000000408167981 */ /* 0x000f28000c1e1900 */
[----:B------:R-:W4:Y:S04]  /*0630*/  LDG.E R18, desc[UR4][R2.64+0x8] ;  /* 0x0000080402127981 */ /* 0x000f28000c1e1900 */
[----:B------:R-:W5:Y:S04]  /*0640*/  LDG.E R26, desc[UR4][R2.64+0xc] ;  /* 0x00000c04021a7981 */ /* 0x000f68000c1e1900 */
[----:B------:R-:W5:Y:S01]  /*0650*/  LDG.E R10, desc[UR4][R10.64] ;  /* 0x000000040a0a7981 */ /* 0x000f62000c1e1900 */
[----:B------:R-:W-:Y:S01]  /*0660*/  IADD3 R21, PT, PT, R21, 0x4, RZ ;  /* 0x0000000415157810 */ /* 0x000fe20007ffe0ff */
[----:B---3--:R-:W-:-:S04]  /*0670*/  FFMA R24, R13, R4, R24 ;  /* 0x000000040d187223 */ /* 0x008fc80000000018 */
[----:B--2---:R-:W-:-:S04]  /*0680*/  FFMA R15, R15, R6, R24 ;  /* 0x000000060f0f7223 */ /* 0x004fc80000000018 */
[----:B----4-:R-:W-:-:S04]  /*0690*/  FFMA R15, R18, R22, R15 ;  /* 0x00000016120f7223 */ /* 0x010fc8000000000f */
[----:B-----5:R-:W-:-:S07]  /*06a0*/  FFMA R24, R26, R10, R15 ;  /* 0x0000000a1a187223 */ /* 0x020fce000000000f */
.L_x_3:
[----:B------:R-:W-:Y:S05]  /*06b0*/  @!P0 BRA `(.L_x_0) ;  /* 0x00000000007c8947 */ /* 0x000fea0003800000 */
[----:B------:R-:W-:Y:S01]  /*06c0*/  ISETP.NE.AND P1, PT, R14, 0x1, PT ;  /* 0x000000010e00780c */ /* 0x000fe20003f25270 */
[----:B------:R-:W0:Y:S01]  /*06d0*/  LDC.64 R10, c[0x0][0x380] ;  /* 0x0000e000ff0a7b82 */ /* 0x000e220000000a00 */
[----:B------:R-:W-:-:S04]  /*06e0*/  LOP3.LUT R19, R19, 0x1, RZ, 0xc0, !PT ;  /* 0x0000000113137812 */ /* 0x000fc800078ec0ff */
[----:B------:R-:W-:-:S03]  /*06f0*/  ISETP.NE.U32.AND P0, PT, R19, 0x1, PT ;  /* 0x000000011300780c */ /* 0x000fc60003f05070 */
[----:B------:R-:W1:Y:S04]  /*0700*/  LDC.64 R8, c[0x0][0x388] ;  /* 0x0000e200ff087b82 */ /* 0x000e680000000a00 */
[CC--:B------:R-:W-:Y:S02]  /*0710*/  @P1 IADD3 R13, PT, PT, R20.reuse, R21.reuse, RZ ;  /* 0x00000015140d1210 */ /* 0x0c0fe40007ffe0ff */
[----:B------:R-:W-:Y:S02]  /*0720*/  @P1 IADD3 R12, P2, PT, R20, R21, RZ ;  /* 0x00000015140c1210 */ /* 0x000fe40007f5e0ff */
[----:B------:R-:W2:Y:S02]  /*0730*/  @P1 LDC.64 R2, c[0x0][0x380] ;  /* 0x0000e000ff021b82 */ /* 0x000ea40000000a00 */
[----:B------:R-:W-:-:S06]  /*0740*/  @P1 IADD3.X R14, PT, PT, RZ, RZ, RZ, P2, !PT ;  /* 0x000000ffff0e1210 */ /* 0x000fcc00017fe4ff */
[----:B------:R-:W3:Y:S01]  /*0750*/  LDC.64 R4, c[0x0][0x380] ;  /* 0x0000e000ff047b82 */ /* 0x000ee20000000a00 */
[----:B0-----:R-:W-:-:S04]  /*0760*/  @P1 IMAD.WIDE.U32 R10, R13, 0x4, R10 ;  /* 0x000000040d0a1825 */ /* 0x001fc800078e000a */
[C---:B------:R-:W-:Y:S01]  /*0770*/  @P1 IMAD R13, R21.reuse, R17, R0 ;  /* 0x00000011150d1224 */ /* 0x040fe200078e0200 */
[----:B------:R-:W-:Y:S01]  /*0780*/  @P1 IADD3 R21, PT, PT, R21, 0x2, RZ ;  /* 0x0000000215151810 */ /* 0x000fe20007ffe0ff */
[----:B------:R-:W4:Y:S01]  /*0790*/  @P1 LDG.E R11, desc[UR4][R10.64] ;  /* 0x000000040a0b1981 */ /* 0x000f22000c1e1900 */
[----:B------:R-:W0:Y:S01]  /*07a0*/  LDC.64 R6, c[0x0][0x388] ;  /* 0x0000e200ff067b82 */ /* 0x000e220000000a00 */
[----:B-1----:R-:W-:Y:S01]  /*07b0*/  @P1 IMAD.WIDE R8, R13, 0x4, R8 ;  /* 0x000000040d081825 */ /* 0x002fe200078e0208 */
[----:B------:R-:W-:Y:S02]  /*07c0*/  @!P0 IADD3 R15, PT, PT, R20, R21, RZ ;  /* 0x00000015140f8210 */ /* 0x000fe40007ffe0ff */
[----:B--2---:R-:W-:Y:S01]  /*07d0*/  @P1 LEA R2, P2, R12, R2, 0x2 ;  /* 0x000000020c021211 */ /* 0x004fe200078410ff */
[----:B------:R-:W-:-:S03]  /*07e0*/  @!P0 IMAD R21, R21, R17, R0 ;  /* 0x0000001115158224 */ /* 0x000fc600078e0200 */
[----:B------:R-:W-:Y:S01]  /*07f0*/  @P1 LEA.HI.X R3, R12, R3, R14, 0x2, P2 ;  /* 0x000000030c031211 */ /* 0x000fe200010f140e */
[----:B------:R-:W-:Y:S01]  /*0800*/  @P1 IMAD.WIDE R12, R17, 0x4, R8 ;  /* 0x00000004110c1825 */ /* 0x000fe200078e0208 */
[----:B------:R-:W4:Y:S03]  /*0810*/  @P1 LDG.E R14, desc[UR4][R8.64] ;  /* 0x00000004080e1981 */ /* 0x000f26000c1e1900 */
[----:B---3--:R-:W-:Y:S01]  /*0820*/  @!P0 IMAD.WIDE.U32 R4, R15, 0x4, R4 ;  /* 0x000000040f048825 */ /* 0x008fe200078e0004 */
[----:B------:R-:W2:Y:S04]  /*0830*/  @P1 LDG.E R2, desc[UR4][R2.64+0x4] ;  /* 0x0000040402021981 */ /* 0x000ea8000c1e1900 */
[----:B------:R-:W2:Y:S01]  /*0840*/  @P1 LDG.E R12, desc[UR4][R12.64] ;  /* 0x000000040c0c1981 */ /* 0x000ea2000c1e1900 */
[----:B0-----:R-:W-:-:S03]  /*0850*/  @!P0 IMAD.WIDE R6, R21, 0x4, R6 ;  /* 0x0000000415068825 */ /* 0x001fc600078e0206 */
[----:B------:R-:W3:Y:S04]  /*0860*/  @!P0 LDG.E R5, desc[UR4][R4.64] ;  /* 0x0000000404058981 */ /* 0x000ee8000c1e1900 */
[----:B------:R-:W3:Y:S01]  /*0870*/  @!P0 LDG.E R6, desc[UR4][R6.64] ;  /* 0x0000000406068981 */ /* 0x000ee2000c1e1900 */
[----:B----4-:R-:W-:-:S04]  /*0880*/  @P1 FFMA R11, R11, R14, R24 ;  /* 0x0000000e0b0b1223 */ /* 0x010fc80000000018 */
[----:B--2---:R-:W-:-:S04]  /*0890*/  @P1 FFMA R24, R2, R12, R11 ;  /* 0x0000000c02181223 */ /* 0x004fc8000000000b */
[----:B---3--:R-:W-:-:S07]  /*08a0*/  @!P0 FFMA R24, R5, R6, R24 ;  /* 0x0000000605188223 */ /* 0x008fce0000000018 */
.L_x_0:
[----:B------:R-:W0:Y:S01]  /*08b0*/  LDC.64 R2, c[0x0][0x390] ;  /* 0x0000e400ff027b82 */ /* 0x000e220000000a00 */
[----:B------:R-:W-:-:S04]  /*08c0*/  IMAD R17, R16, R17, R0 ;  /* 0x0000001110117224 */ /* 0x000fc800078e0200 */
[----:B0-----:R-:W-:-:S05]  /*08d0*/  IMAD.WIDE R2, R17, 0x4, R2 ;  /* 0x0000000411027825 */ /* 0x001fca00078e0202 */
[----:B------:R-:W-:Y:S01]  /*08e0*/  STG.E desc[UR4][R2.64], R24 ;  /* 0x0000001802007986 */ /* 0x000fe2000c101904 */
[----:B------:R-:W-:Y:S05]  /*08f0*/  EXIT ;  /* 0x000000000000794d */ /* 0x000fea0003800000 */
.L_x_4:
[----:B------:R-:W-:-:S00]  /*0900*/  BRA `(.L_x_4) ;  /* 0xfffffffc00fc7947 */ /* 0x000fc0000383ffff */
[----:B------:R-:W-:-:S00]  /*0910*/  NOP ;  /* 0x0000000000007918 */ /* 0x000fc00000000000 */
        /* <DEDUP_REMOVED lines=14> */
.L_x_6:


//--------------------- .text._Z9vectorAddPfS_S_  --------------------------
	.section	.text._Z9vectorAddPfS_S_,"ax",@progbits
	.align	128
        .global         _Z9vectorAddPfS_S_
        .type           _Z9vectorAddPfS_S_,@function
        .size           _Z9vectorAddPfS_S_,(.L_x_7 - _Z9vectorAddPfS_S_)
        .other          _Z9vectorAddPfS_S_,@"STO_CUDA_ENTRY STV_DEFAULT"
_Z9vectorAddPfS_S_:
.text._Z9vectorAddPfS_S_:
[----:B------:R-:W-:Y:S01]  /*0000*/  LDC R1, c[0x0][0x37c] ;  /* 0x0000df00ff017b82 */ /* 0x000fe20000000800 */
[----:B------:R-:W0:Y:S07]  /*0010*/  S2R R0, SR_TID.X ;  /* 0x0000000000007919 */ /* 0x000e2e0000002100 */
[----:B------:R-:W0:Y:S08]  /*0020*/  S2UR UR4, SR_CTAID.X ;  /* 0x00000000000479c3 */ /* 0x000e300000002500 */
[----:B------:R-:W0:Y:S02]  /*0030*/  LDC R9, c[0x0][0x360] ;  /* 0x0000d800ff097b82 */ /* 0x000e240000000800 */
[----:B0-----:R-:W-:-:S05]  /*0040*/  IMAD R9, R9, UR4, R0 ;  /* 0x0000000409097c24 */ /* 0x001fca000f8e0200 */
[----:B------:R-:W-:-:S13]  /*0050*/  ISETP.GT.AND P0, PT, R9, 0x3ff, PT ;  /* 0x000003ff0900780c */ /* 0x000fda0003f04270 */
[----:B------:R-:W-:Y:S05]  /*0060*/  @P0 EXIT ;  /* 0x000000000000094d */ /* 0x000fea0003800000 */
[----:B------:R-:W0:Y:S01]  /*0070*/  LDC.64 R2, c[0x0][0x380] ;  /* 0x0000e000ff027b82 */ /* 0x000e220000000a00 */
[----:B------:R-:W1:Y:S07]  /*0080*/  LDCU.64 UR4, c[0x0][0x358] ;  /* 0x00006b00ff0477ac */ /* 0x000e6e0008000a00 */
[----:B------:R-:W2:Y:S08]  /*0090*/  LDC.64 R4, c[0x0][0x388] ;  /* 0x0000e200ff047b82 */ /* 0x000eb00000000a00 */
[----:B------:R-:W3:Y:S01]  /*00a0*/  LDC.64 R6, c[0x0][0x390] ;  /* 0x0000e400ff067b82 */ /* 0x000ee20000000a00 */
[----:B0-----:R-:W-:-:S06]  /*00b0*/  IMAD.WIDE R2, R9, 0x4, R2 ;  /* 0x0000000409027825 */ /* 0x001fcc00078e0202 */
[----:B-1----:R-:W4:Y:S01]  /*00c0*/  LDG.E R2, desc[UR4][R2.64] ;  /* 0x0000000402027981 */ /* 0x002f22000c1e1900 */
[----:B--2---:R-:W-:-:S06]  /*00d0*/  IMAD.WIDE R4, R9, 0x4, R4 ;  /* 0x0000000409047825 */ /* 0x004fcc00078e0204 */
[----:B------:R-:W4:Y:S01]  /*00e0*/  LDG.E R5, desc[UR4][R4.64] ;  /* 0x0000000404057981 */ /* 0x000f22000c1e1900 */
[----:B---3--:R-:W-:-:S04]  /*00f0*/  IMAD.WIDE R6, R9, 0x4, R6 ;  /* 0x0000000409067825 */ /* 0x008fc800078e0206 */
[----:B----4-:R-:W-:-:S05]  /*0100*/  FADD R9, R2, R5 ;  /* 0x0000000502097221 */ /* 0x010fca0000000000 */
[----:B------:R-:W-:Y:S01]  /*0110*/  STG.E desc[UR4][R6.64], R9 ;  /* 0x0000000906007986 */ /* 0x000fe2000c101904 */
[----:B------:R-:W-:Y:S05]  /*0120*/  EXIT ;  /* 0x000000000000794d */ /* 0x000fea0003800000 */
.L_x_5:
        /* <DEDUP_REMOVED lines=13> */
.L_x_7:


//--------------------- .nv.shared.reserved.0     --------------------------
	.section	.nv.shared.reserved.0,"aw",@nobits
	.weak		__nv_reservedSMEM_offset_0_alias
	.size		__nv_reservedSMEM_offset_0_alias, 0, 64
	.other		__nv_reservedSMEM_offset_0_alias,@"STO_CUDA_RESERVED_SHARED STV_DEFAULT"
__nv_reservedSMEM_offset_0_alias:
	.zero		0
	.zero		64


//--------------------- .nv.constant0._Z12matmulKernelPfS_S_iii --------------------------
	.section	.nv.constant0._Z12matmulKernelPfS_S_iii,"a",@progbits
	.sectionflags	@""
	.align	4
.nv.constant0._Z12matmulKernelPfS_S_iii:
	.zero		932


//--------------------- .nv.constant0._Z9vectorAddPfS_S_ --------------------------
	.section	.nv.constant0._Z9vectorAddPfS_S_,"a",@progbits
	.sectionflags	@""
	.align	4
.nv.constant0._Z9vectorAddPfS_S_:
	.zero		920


//--------------------- SYMBOLS --------------------------

	.type		.nv.reservedSmem.offset0,@object
	.size		.nv.reservedSmem.offset0,0x4
